//
// Generated by NVIDIA NVVM Compiler
//
// Compiler Build ID: CL-36424714
// Cuda compilation tools, release 13.0, V13.0.88
// Based on NVVM 20.0.0
//

.version 9.0
.target sm_100
.address_size 64

	// .globl	_Z20MatrixMultiplicationPfS_S_iii

.visible .entry _Z20MatrixMultiplicationPfS_S_iii(
	.param .u64 .ptr .align 1 _Z20MatrixMultiplicationPfS_S_iii_param_0,
	.param .u64 .ptr .align 1 _Z20MatrixMultiplicationPfS_S_iii_param_1,
	.param .u64 .ptr .align 1 _Z20MatrixMultiplicationPfS_S_iii_param_2,
	.param .u32 _Z20MatrixMultiplicationPfS_S_iii_param_3,
	.param .u32 _Z20MatrixMultiplicationPfS_S_iii_param_4,
	.param .u32 _Z20MatrixMultiplicationPfS_S_iii_param_5
)
{
	.reg .pred 	%p<13>;
	.reg .b32 	%r<41>;
	.reg .b32 	%f<68>;
	.reg .b64 	%rd<53>;

	ld.param.u64 	%rd7, [_Z20MatrixMultiplicationPfS_S_iii_param_0];
	ld.param.u64 	%rd8, [_Z20MatrixMultiplicationPfS_S_iii_param_1];
	ld.param.u64 	%rd6, [_Z20MatrixMultiplicationPfS_S_iii_param_2];
	ld.param.u32 	%r20, [_Z20MatrixMultiplicationPfS_S_iii_param_3];
	ld.param.u32 	%r18, [_Z20MatrixMultiplicationPfS_S_iii_param_4];
	ld.param.u32 	%r19, [_Z20MatrixMultiplicationPfS_S_iii_param_5];
	cvta.to.global.u64 	%rd1, %rd8;
	cvta.to.global.u64 	%rd2, %rd7;
	mov.u32 	%r21, %ctaid.y;
	mov.u32 	%r22, %ntid.y;
	mov.u32 	%r23, %tid.y;
	mad.lo.s32 	%r1, %r21, %r22, %r23;
	mov.u32 	%r24, %ctaid.x;
	mov.u32 	%r25, %ntid.x;
	mov.u32 	%r26, %tid.x;
	mad.lo.s32 	%r2, %r24, %r25, %r26;
	setp.ge.s32 	%p1, %r1, %r20;
	setp.ge.s32 	%p2, %r2, %r19;
	or.pred  	%p3, %p1, %p2;
	@%p3 bra 	$L__BB0_14;
	setp.lt.s32 	%p4, %r18, 1;
	mov.f32 	%f67, 0f00000000;
	@%p4 bra 	$L__BB0_13;
	mul.lo.s32 	%r3, %r18, %r1;
	and.b32  	%r4, %r18, 7;
	setp.lt.u32 	%p5, %r18, 8;
	mov.f32 	%f67, 0f00000000;
	mov.b32 	%r39, 0;
	@%p5 bra 	$L__BB0_5;
	and.b32  	%r39, %r18, 2147483640;
	neg.s32 	%r37, %r39;
	shl.b32 	%r7, %r19, 3;
	mul.wide.u32 	%rd9, %r3, 4;
	add.s64 	%rd10, %rd9, %rd2;
	add.s64 	%rd52, %rd10, 16;
	mov.f32 	%f67, 0f00000000;
	mul.wide.s32 	%rd13, %r19, 4;
	mov.u32 	%r36, %r2;
$L__BB0_4:
	.pragma "nounroll";
	ld.global.f32 	%f17, [%rd52+-16];
	mul.wide.s32 	%rd11, %r36, 4;
	add.s64 	%rd12, %rd1, %rd11;
	ld.global.f32 	%f18, [%rd12];
	fma.rn.f32 	%f19, %f17, %f18, %f67;
	ld.global.f32 	%f20, [%rd52+-12];
	add.s64 	%rd14, %rd12, %rd13;
	ld.global.f32 	%f21, [%rd14];
	fma.rn.f32 	%f22, %f20, %f21, %f19;
	ld.global.f32 	%f23, [%rd52+-8];
	add.s64 	%rd15, %rd14, %rd13;
	ld.global.f32 	%f24, [%rd15];
	fma.rn.f32 	%f25, %f23, %f24, %f22;
	ld.global.f32 	%f26, [%rd52+-4];
	add.s64 	%rd16, %rd15, %rd13;
	ld.global.f32 	%f27, [%rd16];
	fma.rn.f32 	%f28, %f26, %f27, %f25;
	ld.global.f32 	%f29, [%rd52];
	add.s64 	%rd17, %rd16, %rd13;
	ld.global.f32 	%f30, [%rd17];
	fma.rn.f32 	%f31, %f29, %f30, %f28;
	ld.global.f32 	%f32, [%rd52+4];
	add.s64 	%rd18, %rd17, %rd13;
	ld.global.f32 	%f33, [%rd18];
	fma.rn.f32 	%f34, %f32, %f33, %f31;
	ld.global.f32 	%f35, [%rd52+8];
	add.s64 	%rd19, %rd18, %rd13;
	ld.global.f32 	%f36, [%rd19];
	fma.rn.f32 	%f37, %f35, %f36, %f34;
	ld.global.f32 	%f38, [%rd52+12];
	add.s64 	%rd20, %rd19, %rd13;
	ld.global.f32 	%f39, [%rd20];
	fma.rn.f32 	%f67, %f38, %f39, %f37;
	add.s32 	%r37, %r37, 8;
	add.s32 	%r36, %r36, %r7;
	add.s64 	%rd52, %rd52, 32;
	setp.ne.s32 	%p6, %r37, 0;
	@%p6 bra 	$L__BB0_4;
$L__BB0_5:
	setp.eq.s32 	%p7, %r4, 0;
	@%p7 bra 	$L__BB0_13;
	and.b32  	%r13, %r18, 3;
	setp.lt.u32 	%p8, %r4, 4;
	@%p8 bra 	$L__BB0_8;
	add.s32 	%r28, %r39, %r3;
	mul.wide.u32 	%rd21, %r28, 4;
	add.s64 	%rd22, %rd2, %rd21;
	ld.global.f32 	%f41, [%rd22];
	mad.lo.s32 	%r29, %r39, %r19, %r2;
	mul.wide.s32 	%rd23, %r29, 4;
	add.s64 	%rd24, %rd1, %rd23;
	ld.global.f32 	%f42, [%rd24];
	fma.rn.f32 	%f43, %f41, %f42, %f67;
	cvt.u64.u32 	%rd25, %r3;
	cvt.u64.u32 	%rd26, %r39;
	add.s64 	%rd27, %rd26, %rd25;
	shl.b64 	%rd28, %rd27, 2;
	add.s64 	%rd29, %rd2, %rd28;
	ld.global.f32 	%f44, [%rd29+4];
	mul.wide.s32 	%rd30, %r19, 4;
	add.s64 	%rd31, %rd24, %rd30;
	ld.global.f32 	%f45, [%rd31];
	fma.rn.f32 	%f46, %f44, %f45, %f43;
	ld.global.f32 	%f47, [%rd29+8];
	add.s64 	%rd32, %rd31, %rd30;
	ld.global.f32 	%f48, [%rd32];
	fma.rn.f32 	%f49, %f47, %f48, %f46;
	ld.global.f32 	%f50, [%rd29+12];
	add.s64 	%rd33, %rd32, %rd30;
	ld.global.f32 	%f51, [%rd33];
	fma.rn.f32 	%f67, %f50, %f51, %f49;
	add.s32 	%r39, %r39, 4;
$L__BB0_8:
	setp.eq.s32 	%p9, %r13, 0;
	@%p9 bra 	$L__BB0_13;
	setp.eq.s32 	%p10, %r13, 1;
	@%p10 bra 	$L__BB0_11;
	add.s32 	%r30, %r39, %r3;
	mul.wide.u32 	%rd34, %r30, 4;
	add.s64 	%rd35, %rd2, %rd34;
	ld.global.f32 	%f53, [%rd35];
	mad.lo.s32 	%r31, %r39, %r19, %r2;
	mul.wide.s32 	%rd36, %r31, 4;
	add.s64 	%rd37, %rd1, %rd36;
	ld.global.f32 	%f54, [%rd37];
	fma.rn.f32 	%f55, %f53, %f54, %f67;
	cvt.u64.u32 	%rd38, %r3;
	cvt.u64.u32 	%rd39, %r39;
	add.s64 	%rd40, %rd39, %rd38;
	shl.b64 	%rd41, %rd40, 2;
	add.s64 	%rd42, %rd2, %rd41;
	ld.global.f32 	%f56, [%rd42+4];
	mul.wide.s32 	%rd43, %r19, 4;
	add.s64 	%rd44, %rd37, %rd43;
	ld.global.f32 	%f57, [%rd44];
	fma.rn.f32 	%f67, %f56, %f57, %f55;
	add.s32 	%r39, %r39, 2;
$L__BB0_11:
	and.b32  	%r32, %r18, 1;
	setp.eq.b32 	%p11, %r32, 1;
	not.pred 	%p12, %p11;
	@%p12 bra 	$L__BB0_13;
	add.s32 	%r33, %r39, %r3;
	mul.wide.u32 	%rd45, %r33, 4;
	add.s64 	%rd46, %rd2, %rd45;
	ld.global.f32 	%f58, [%rd46];
	mad.lo.s32 	%r34, %r39, %r19, %r2;
	mul.wide.s32 	%rd47, %r34, 4;
	add.s64 	%rd48, %rd1, %rd47;
	ld.global.f32 	%f59, [%rd48];
	fma.rn.f32 	%f67, %f58, %f59, %f67;
$L__BB0_13:
	mad.lo.s32 	%r35, %r19, %r1, %r2;
	cvta.to.global.u64 	%rd49, %rd6;
	mul.wide.s32 	%rd50, %r35, 4;
	add.s64 	%rd51, %rd49, %rd50;
	st.global.f32 	[%rd51], %f67;
$L__BB0_14:
	ret;

}


// ===== COMPILED SASS (sm_100) =====

	.target	sm_100

	.elftype	@"ET_EXEC"


//--------------------- .note.nv.tkinfo           --------------------------
	.section	.note.nv.tkinfo,"",@"SHT_NOTE"
	.sectionflags	@"SHF_NOTE_NV_TKINFO"
	.tkinfo
        /*0018*/ 	.word	0x00000002
        /*0030*/ 	.string	""
        /*0030*/ 	.string	"ptxas"
        /*0030*/ 	.string	"Cuda compilation tools, release 13.0, V13.0.88"
        /*0030*/ 	.string	"Build cuda_13.0.r13.0/compiler.36424714_0"
        /*0030*/ 	.string	"-arch sm_100 -m 64 "



//--------------------- .note.nv.cuinfo           --------------------------
	.section	.note.nv.cuinfo,"",@"SHT_NOTE"
	.sectionflags	@"SHF_NOTE_NV_CUINFO"
        /*0018*/ 	.short	0x0002
        /*001a*/ 	.short	0x0064
        /*001c*/ 	.short	0x0082
	.zero		2


//--------------------- .nv.info                  --------------------------
	.section	.nv.info,"",@"SHT_CUDA_INFO"
	.align	4


	//----- nvinfo : EIATTR_REGCOUNT
	.align		4
        /*0000*/ 	.byte	0x04, 0x2f
        /*0002*/ 	.short	(.L_1 - .L_0)
	.align		4
.L_0:
        /*0004*/ 	.word	index@(_Z20MatrixMultiplicationPfS_S_iii)
        /*0008*/ 	.word	0x00000020


	//----- nvinfo : EIATTR_FRAME_SIZE
	.align		4
.L_1:
        /*000c*/ 	.byte	0x04, 0x11
        /*000e*/ 	.short	(.L_3 - .L_2)
	.align		4
.L_2:
        /*0010*/ 	.word	index@(_Z20MatrixMultiplicationPfS_S_iii)
        /*0014*/ 	.word	0x00000000


	//----- nvinfo : EIATTR_MIN_STACK_SIZE
	.align		4
.L_3:
        /*0018*/ 	.byte	0x04, 0x12
        /*001a*/ 	.short	(.L_5 - .L_4)
	.align		4
.L_4:
        /*001c*/ 	.word	index@(_Z20MatrixMultiplicationPfS_S_iii)
        /*0020*/ 	.word	0x00000000
.L_5:


//--------------------- .nv.compat                --------------------------
	.section	.nv.compat,"",@"SHT_CUDA_COMPAT_INFO"
	.align	4
        /*0000*/ 	.byte	0x02, 0x09, 0x00, 0x00, 0x02, 0x02, 0x01, 0x00, 0x02, 0x05, 0x05, 0x00, 0x03, 0x07, 0x01, 0x01
        /*0010*/ 	.byte	0x02, 0x03, 0x00, 0x00, 0x02, 0x06, 0x01, 0x00, 0x04, 0x0b, 0x08, 0x00, 0x09, 0x00, 0x00, 0x00
        /*0020*/ 	.byte	0x00, 0x00, 0x00, 0x00


//--------------------- .nv.info._Z20MatrixMultiplicationPfS_S_iii --------------------------
	.section	.nv.info._Z20MatrixMultiplicationPfS_S_iii,"",@"SHT_CUDA_INFO"
	.sectionflags	@""
	.align	4


	//----- nvinfo : EIATTR_CUDA_API_VERSION
	.align		4
        /*0000*/ 	.byte	0x04, 0x37
        /*0002*/ 	.short	(.L_7 - .L_6)
.L_6:
        /*0004*/ 	.word	0x00000082


	//----- nvinfo : EIATTR_KPARAM_INFO
	.align		4
.L_7:
        /*0008*/ 	.byte	0x04, 0x17
        /*000a*/ 	.short	(.L_9 - .L_8)
.L_8:
        /*000c*/ 	.word	0x00000000
        /*0010*/ 	.short	0x0005
        /*0012*/ 	.short	0x0020
        /*0014*/ 	.byte	0x00, 0xf0, 0x11, 0x00


	//----- nvinfo : EIATTR_KPARAM_INFO
	.align		4
.L_9:
        /*0018*/ 	.byte	0x04, 0x17
        /*001a*/ 	.short	(.L_11 - .L_10)
.L_10:
        /*001c*/ 	.word	0x00000000
        /*0020*/ 	.short	0x0004
        /*0022*/ 	.short	0x001c
        /*0024*/ 	.byte	0x00, 0xf0, 0x11, 0x00


	//----- nvinfo : EIATTR_KPARAM_INFO
	.align		4
.L_11:
        /*0028*/ 	.byte	0x04, 0x17
        /*002a*/ 	.short	(.L_13 - .L_12)
.L_12:
        /*002c*/ 	.word	0x00000000
        /*0030*/ 	.short	0x0003
        /*0032*/ 	.short	0x0018
        /*0034*/ 	.byte	0x00, 0xf0, 0x11, 0x00


	//----- nvinfo : EIATTR_KPARAM_INFO
	.align		4
.L_13:
        /*0038*/ 	.byte	0x04, 0x17
        /*003a*/ 	.short	(.L_15 - .L_14)
.L_14:
        /*003c*/ 	.word	0x00000000
        /*0040*/ 	.short	0x0002
        /*0042*/ 	.short	0x0010
        /*0044*/ 	.byte	0x00, 0xf5, 0x21, 0x00


	//----- nvinfo : EIATTR_KPARAM_INFO
	.align		4
.L_15:
        /*0048*/ 	.byte	0x04, 0x17
        /*004a*/ 	.short	(.L_17 - .L_16)
.L_16:
        /*004c*/ 	.word	0x00000000
        /*0050*/ 	.short	0x0001
        /*0052*/ 	.short	0x0008
        /*0054*/ 	.byte	0x00, 0xf5, 0x21, 0x00


	//----- nvinfo : EIATTR_KPARAM_INFO
	.align		4
.L_17:
        /*0058*/ 	.byte	0x04, 0x17
        /*005a*/ 	.short	(.L_19 - .L_18)
.L_18:
        /*005c*/ 	.word	0x00000000
        /*0060*/ 	.short	0x0000
        /*0062*/ 	.short	0x0000
        /*0064*/ 	.byte	0x00, 0xf5, 0x21, 0x00


	//----- nvinfo : EIATTR_SPARSE_MMA_MASK
	.align		4
.L_19:
        /*0068*/ 	.byte	0x03, 0x50
        /*006a*/ 	.short	0x0000


	//----- nvinfo : EIATTR_MAXREG_COUNT
	.align		4
        /*006c*/ 	.byte	0x03, 0x1b
        /*006e*/ 	.short	0x00ff


	//----- nvinfo : EIATTR_MERCURY_ISA_VERSION
	.align		4
        /*0070*/ 	.byte	0x03, 0x5f
        /*0072*/ 	.short	0x0101


	//----- nvinfo : EIATTR_VRC_CTA_INIT_COUNT
	.align		4
        /*0074*/ 	.byte	0x02, 0x4a
	.zero		1
	.zero		1


	//----- nvinfo : EIATTR_EXIT_INSTR_OFFSETS
	.align		4
        /*0078*/ 	.byte	0x04, 0x1c
        /*007a*/ 	.short	(.L_21 - .L_20)


	//   ....[0]....
.L_20:
        /*007c*/ 	.word	0x000000d0


	//   ....[1]....
        /*0080*/ 	.word	0x000008f0


	//----- nvinfo : EIATTR_CBANK_PARAM_SIZE
	.align		4
.L_21:
        /*0084*/ 	.byte	0x03, 0x19
        /*0086*/ 	.short	0x0024


	//----- nvinfo : EIATTR_PARAM_CBANK
	.align		4
        /*0088*/ 	.byte	0x04, 0x0a
        /*008a*/ 	.short	(.L_23 - .L_22)
	.align		4
.L_22:
        /*008c*/ 	.word	index@(.nv.constant0._Z20MatrixMultiplicationPfS_S_iii)
        /*0090*/ 	.short	0x0380
        /*0092*/ 	.short	0x0024


	//----- nvinfo : EIATTR_SW_WAR
	.align		4
.L_23:
        /*0094*/ 	.byte	0x04, 0x36
        /*0096*/ 	.short	(.L_25 - .L_24)
.L_24:
        /*0098*/ 	.word	0x00000008
.L_25:


//--------------------- .nv.callgraph             --------------------------
	.section	.nv.callgraph,"",@"SHT_CUDA_CALLGRAPH"
	.align	4
	.sectionentsize	8
	.align		4
        /*0000*/ 	.word	0x00000000
	.align		4
        /*0004*/ 	.word	0xffffffff
	.align		4
        /*0008*/ 	.word	0x00000000
	.align		4
        /*000c*/ 	.word	0xfffffffe
	.align		4
        /*0010*/ 	.word	0x00000000
	.align		4
        /*0014*/ 	.word	0xfffffffd
	.align		4
        /*0018*/ 	.word	0x00000000
	.align		4
        /*001c*/ 	.word	0xfffffffc


//--------------------- .text._Z20MatrixMultiplicationPfS_S_iii --------------------------
	.section	.text._Z20MatrixMultiplicationPfS_S_iii,"ax",@progbits
	.align	128
        .global         _Z20MatrixMultiplicationPfS_S_iii
        .type           _Z20MatrixMultiplicationPfS_S_iii,@function
        .size           _Z20MatrixMultiplicationPfS_S_iii,(.L_x_5 - _Z20MatrixMultiplicationPfS_S_iii)
        .other          _Z20MatrixMultiplicationPfS_S_iii,@"STO_CUDA_ENTRY STV_DEFAULT"
_Z20MatrixMultiplicationPfS_S_iii:
.text._Z20MatrixMultiplicationPfS_S_iii:
[----:B------:R-:W-:Y:S01]  /*0000*/  LDC R1, c[0x0][0x37c] ;  /* 0x0000df00ff017b82 */ /* 0x000fe20000000800 */
[----:B------:R-:W0:Y:S07]  /*0010*/  S2R R5, SR_TID.X ;  /* 0x0000000000057919 */ /* 0x000e2e0000002100 */
[----:B------:R-:W1:Y:S01]  /*0020*/  LDC R16, c[0x0][0x364] ;  /* 0x0000d900ff107b82 */ /* 0x000e620000000800 */
[----:B------:R-:W2:Y:S01]  /*0030*/  LDCU UR6, c[0x0][0x398] ;  /* 0x00007300ff0677ac */ /* 0x000ea20008000800 */
[----:B------:R-:W1:Y:S06]  /*0040*/  S2R R3, SR_TID.Y ;  /* 0x0000000000037919 */ /* 0x000e6c0000002200 */
[----:B------:R-:W0:Y:S08]  /*0050*/  S2UR UR5, SR_CTAID.X ;  /* 0x00000000000579c3 */ /* 0x000e300000002500 */
[----:B------:R-:W0:Y:S08]  /*0060*/  LDC R0, c[0x0][0x360] ;  /* 0x0000d800ff007b82 */ /* 0x000e300000000800 */
[----:B------:R-:W1:Y:S08]  /*0070*/  S2UR UR4, SR_CTAID.Y ;  /* 0x00000000000479c3 */ /* 0x000e700000002600 */
[----:B------:R-:W3:Y:S01]  /*0080*/  LDC R17, c[0x0][0x3a0] ;  /* 0x0000e800ff117b82 */ /* 0x000ee20000000800 */
[----:B0-----:R-:W-:-:S02]  /*0090*/  IMAD R0, R0, UR5, R5 ;  /* 0x0000000500007c24 */ /* 0x001fc4000f8e0205 */
[----:B-1----:R-:W-:-:S03]  /*00a0*/  IMAD R16, R16, UR4, R3 ;  /* 0x0000000410107c24 */ /* 0x002fc6000f8e0203 */
[----:B---3--:R-:W-:-:S04]  /*00b0*/  ISETP.GE.AND P0, PT, R0, R17, PT ;  /* 0x000000110000720c */ /* 0x008fc80003f06270 */
[----:B--2---:R-:W-:-:S13]  /*00c0*/  ISETP.GE.OR P0, PT, R16, UR6, P0 ;  /* 0x0000000610007c0c */ /* 0x004fda0008706670 */
[----:B------:R-:W-:Y:S05]  /*00d0*/  @P0 EXIT ;  /* 0x000000000000094d */ /* 0x000fea0003800000 */
[----:B------:R-:W0:Y:S01]  /*00e0*/  LDC R19, c[0x0][0x39c] ;  /* 0x0000e700ff137b82 */ /* 0x000e220000000800 */
[----:B------:R-:W1:Y:S01]  /*00f0*/  LDCU.64 UR4, c[0x0][0x358] ;  /* 0x00006b00ff0477ac */ /* 0x000e620008000a00 */
[----:B------:R-:W-:Y:S01]  /*0100*/  HFMA2 R24, -RZ, RZ, 0, 0 ;  /* 0x00000000ff187431 */ /* 0x000fe200000001ff */
[----:B0-----:R-:W-:-:S13]  /*0110*/  ISETP.GE.AND P0, PT, R19, 0x1, PT ;  /* 0x000000011300780c */ /* 0x001fda0003f06270 */
[----:B-1----:R-:W-:Y:S05]  /*0120*/  @!P0 BRA `(.L_x_0) ;  /* 0x0000000400e08947 */ /* 0x002fea0003800000 */
[C---:B------:R-:W-:Y:S01]  /*0130*/  ISETP.GE.U32.AND P1, PT, R19.reuse, 0x8, PT ;  /* 0x000000081300780c */ /* 0x040fe20003f26070 */
[----:B------:R-:W-:Y:S01]  /*0140*/  IMAD R20, R16, R19, RZ ;  /* 0x0000001310147224 */ /* 0x000fe200078e02ff */
[----:B------:R-:W-:Y:S02]  /*0150*/  LOP3.LUT R27, R19, 0x7, RZ, 0xc0, !PT ;  /* 0x00000007131b7812 */ /* 0x000fe400078ec0ff */
[----:B------:R-:W-:Y:S02]  /*0160*/  MOV R24, RZ ;  /* 0x000000ff00187202 */ /* 0x000fe40000000f00 */
[----:B------:R-:W-:Y:S02]  /*0170*/  ISETP.NE.AND P0, PT, R27, RZ, PT ;  /* 0x000000ff1b00720c */ /* 0x000fe40003f05270 */
[----:B------:R-:W-:-:S05]  /*0180*/  MOV R21, RZ ;  /* 0x000000ff00157202 */ /* 0x000fca0000000f00 */
[----:B------:R-:W-:Y:S06]  /*0190*/  @!P1 BRA `(.L_x_1) ;  /* 0x0000000000c49947 */ /* 0x000fec0003800000 */
[----:B------:R-:W0:Y:S01]  /*01a0*/  LDC.64 R2, c[0x0][0x380] ;  /* 0x0000e000ff027b82 */ /* 0x000e220000000a00 */
[----:B------:R-:W-:Y:S02]  /*01b0*/  LOP3.LUT R21, R19, 0x7ffffff8, RZ, 0xc0, !PT ;  /* 0x7ffffff813157812 */ /* 0x000fe400078ec0ff */
[----:B------:R-:W-:Y:S02]  /*01c0*/  MOV R24, RZ ;  /* 0x000000ff00187202 */ /* 0x000fe40000000f00 */
[----:B------:R-:W-:Y:S02]  /*01d0*/  MOV R18, R0 ;  /* 0x0000000000127202 */ /* 0x000fe40000000f00 */
[----:B------:R-:W-:Y:S01]  /*01e0*/  IADD3 R22, PT, PT, -R21, RZ, RZ ;  /* 0x000000ff15167210 */ /* 0x000fe20007ffe1ff */
[----:B0-----:R-:W-:-:S03]  /*01f0*/  IMAD.WIDE.U32 R2, R20, 0x4, R2 ;  /* 0x0000000414027825 */ /* 0x001fc600078e0002 */
[----:B------:R-:W-:-:S04]  /*0200*/  IADD3 R4, P1, PT, R2, 0x10, RZ ;  /* 0x0000001002047810 */ /* 0x000fc80007f3e0ff */
[----:B------:R-:W-:-:S09]  /*0210*/  IADD3.X R5, PT, PT, RZ, R3, RZ, P1, !PT ;  /* 0x00000003ff057210 */ /* 0x000fd20000ffe4ff */
.L_x_2:
[----:B------:R-:W0:Y:S01]  /*0220*/  LDC.64 R14, c[0x0][0x388] ;  /* 0x0000e200ff0e7b82 */ /* 0x000e220000000a00 */
[----:B------:R-:W-:Y:S02]  /*0230*/  MOV R2, R4 ;  /* 0x0000000400027202 */ /* 0x000fe40000000f00 */
[----:B------:R-:W-:-:S05]  /*0240*/  MOV R3, R5 ;  /* 0x0000000500037202 */ /* 0x000fca0000000f00 */
[----:B------:R-:W2:Y:S04]  /*0250*/  LDG.E R25, desc[UR4][R2.64+-0x10] ;  /* 0xfffff00402197981 */ /* 0x000ea8000c1e1900 */
[----:B------:R-:W3:Y:S04]  /*0260*/  LDG.E R23, desc[UR4][R2.64+-0xc] ;  /* 0xfffff40402177981 */ /* 0x000ee8000c1e1900 */
[----:B------:R-:W4:Y:S04]  /*0270*/  LDG.E R29, desc[UR4][R2.64+-0x8] ;  /* 0xfffff804021d7981 */ /* 0x000f28000c1e1900 */
[----:B------:R-:W5:Y:S01]  /*0280*/  LDG.E R28, desc[UR4][R2.64+-0x4] ;  /* 0xfffffc04021c7981 */ /* 0x000f62000c1e1900 */
[----:B0-----:R-:W-:-:S05]  /*0290*/  IMAD.WIDE R14, R18, 0x4, R14 ;  /* 0x00000004120e7825 */ /* 0x001fca00078e020e */
[----:B------:R0:W2:Y:S01]  /*02a0*/  LDG.E R26, desc[UR4][R14.64] ;  /* 0x000000040e1a7981 */ /* 0x0000a2000c1e1900 */
[----:B------:R-:W-:-:S04]  /*02b0*/  IMAD.WIDE R12, R17, 0x4, R14 ;  /* 0x00000004110c7825 */ /* 0x000fc800078e020e */
[C---:B------:R-:W-:Y:S02]  /*02c0*/  IMAD.WIDE R4, R17.reuse, 0x4, R12 ;  /* 0x0000000411047825 */ /* 0x040fe400078e020c */
[----:B------:R-:W3:Y:S02]  /*02d0*/  LDG.E R12, desc[UR4][R12.64] ;  /* 0x000000040c0c7981 */ /* 0x000ee4000c1e1900 */
[C---:B------:R-:W-:Y:S02]  /*02e0*/  IMAD.WIDE R8, R17.reuse, 0x4, R4 ;  /* 0x0000000411087825 */ /* 0x040fe400078e0204 */
[----:B------:R-:W4:Y:S02]  /*02f0*/  LDG.E R4, desc[UR4][R4.64] ;  /* 0x0000000404047981 */ /* 0x000f24000c1e1900 */
[C---:B------:R-:W-:Y:S02]  /*0300*/  IMAD.WIDE R6, R17.reuse, 0x4, R8 ;  /* 0x0000000411067825 */ /* 0x040fe400078e0208 */
[----:B------:R-:W5:Y:S02]  /*0310*/  LDG.E R8, desc[UR4][R8.64] ;  /* 0x0000000408087981 */ /* 0x000f64000c1e1900 */
[----:B------:R-:W-:-:S02]  /*0320*/  IMAD.WIDE R10, R17, 0x4, R6 ;  /* 0x00000004110a7825 */ /* 0x000fc400078e0206 */
[----:B------:R-:W5:Y:S04]  /*0330*/  LDG.E R5, desc[UR4][R2.64] ;  /* 0x0000000402057981 */ /* 0x000f68000c1e1900 */
[----:B------:R-:W5:Y:S01]  /*0340*/  LDG.E R6, desc[UR4][R6.64] ;  /* 0x0000000406067981 */ /* 0x000f62000c1e1900 */
[----:B0-----:R-:W-:-:S03]  /*0350*/  IMAD.WIDE R14, R17, 0x4, R10 ;  /* 0x00000004110e7825 */ /* 0x001fc600078e020a */
[----:B------:R-:W5:Y:S04]  /*0360*/  LDG.E R10, desc[UR4][R10.64] ;  /* 0x000000040a0a7981 */ /* 0x000f68000c1e1900 */
[----:B------:R-:W5:Y:S04]  /*0370*/  LDG.E R13, desc[UR4][R14.64] ;  /* 0x000000040e0d7981 */ /* 0x000f68000c1e1900 */
[----:B------:R-:W5:Y:S04]  /*0380*/  LDG.E R7, desc[UR4][R2.64+0x4] ;  /* 0x0000040402077981 */ /* 0x000f68000c1e1900 */
[----:B------:R-:W5:Y:S01]  /*0390*/  LDG.E R9, desc[UR4][R2.64+0xc] ;  /* 0x00000c0402097981 */ /* 0x000f62000c1e1900 */
[----:B--2---:R-:W-:Y:S01]  /*03a0*/  FFMA R26, R25, R26, R24 ;  /* 0x0000001a191a7223 */ /* 0x004fe20000000018 */
[----:B------:R-:W-:-:S02]  /*03b0*/  IMAD.WIDE R24, R17, 0x4, R14 ;  /* 0x0000000411187825 */ /* 0x000fc400078e020e */
[----:B------:R-:W2:Y:S04]  /*03c0*/  LDG.E R14, desc[UR4][R2.64+0x8] ;  /* 0x00000804020e7981 */ /* 0x000ea8000c1e1900 */
[----:B------:R-:W2:Y:S01]  /*03d0*/  LDG.E R24, desc[UR4][R24.64] ;  /* 0x0000000418187981 */ /* 0x000ea2000c1e1900 */
[----:B---3--:R-:W-:Y:S01]  /*03e0*/  FFMA R12, R23, R12, R26 ;  /* 0x0000000c170c7223 */ /* 0x008fe2000000001a */
[----:B------:R-:W-:-:S03]  /*03f0*/  IADD3 R22, PT, PT, R22, 0x8, RZ ;  /* 0x0000000816167810 */ /* 0x000fc60007ffe0ff */
[----:B----4-:R-:W-:Y:S01]  /*0400*/  FFMA R29, R29, R4, R12 ;  /* 0x000000041d1d7223 */ /* 0x010fe2000000000c */
[----:B------:R-:W-:-:S03]  /*0410*/  ISETP.NE.AND P1, PT, R22, RZ, PT ;  /* 0x000000ff1600720c */ /* 0x000fc60003f25270 */
[----:B-----5:R-:W-:Y:S01]  /*0420*/  FFMA R8, R28, R8, R29 ;  /* 0x000000081c087223 */ /* 0x020fe2000000001d */
[----:B------:R-:W-:-:S03]  /*0430*/  IADD3 R4, P2, PT, R2, 0x20, RZ ;  /* 0x0000002002047810 */ /* 0x000fc60007f5e0ff */
[----:B------:R-:W-:Y:S01]  /*0440*/  FFMA R6, R5, R6, R8 ;  /* 0x0000000605067223 */ /* 0x000fe20000000008 */
[----:B------:R-:W-:Y:S02]  /*0450*/  IADD3.X R5, PT, PT, RZ, R3, RZ, P2, !PT ;  /* 0x00000003ff057210 */ /* 0x000fe400017fe4ff */
[----:B------:R-:W-:Y:S01]  /*0460*/  LEA R18, R17, R18, 0x3 ;  /* 0x0000001211127211 */ /* 0x000fe200078e18ff */
[----:B------:R-:W-:-:S04]  /*0470*/  FFMA R7, R7, R10, R6 ;  /* 0x0000000a07077223 */ /* 0x000fc80000000006 */
[----:B--2---:R-:W-:-:S04]  /*0480*/  FFMA R14, R14, R13, R7 ;  /* 0x0000000d0e0e7223 */ /* 0x004fc80000000007 */
[----:B------:R-:W-:Y:S01]  /*0490*/  FFMA R24, R9, R24, R14 ;  /* 0x0000001809187223 */ /* 0x000fe2000000000e */
[----:B------:R-:W-:Y:S06]  /*04a0*/  @P1 BRA `(.L_x_2) ;  /* 0xfffffffc005c1947 */ /* 0x000fec000383ffff */
.L_x_1:
[----:B------:R-:W-:Y:S05]  /*04b0*/  @!P0 BRA `(.L_x_0) ;  /* 0x0000000000fc8947 */ /* 0x000fea0003800000 */
[----:B------:R-:W-:Y:S02]  /*04c0*/  ISETP.GE.U32.AND P1, PT, R27, 0x4, PT ;  /* 0x000000041b00780c */ /* 0x000fe40003f26070 */
[----:B------:R-:W-:-:S04]  /*04d0*/  LOP3.LUT R14, R19, 0x3, RZ, 0xc0, !PT ;  /* 0x00000003130e7812 */ /* 0x000fc800078ec0ff */
[----:B------:R-:W-:-:S07]  /*04e0*/  ISETP.NE.AND P0, PT, R14, RZ, PT ;  /* 0x000000ff0e00720c */ /* 0x000fce0003f05270 */
[----:B------:R-:W-:Y:S06]  /*04f0*/  @!P1 BRA `(.L_x_3) ;  /* 0x00000000006c9947 */ /* 0x000fec0003800000 */
[----:B------:R-:W0:Y:S01]  /*0500*/  LDC.64 R4, c[0x0][0x388] ;  /* 0x0000e200ff047b82 */ /* 0x000e220000000a00 */
[----:B------:R-:W1:Y:S01]  /*0510*/  LDCU.64 UR6, c[0x0][0x380] ;  /* 0x00007000ff0677ac */ /* 0x000e620008000a00 */
[----:B------:R-:W-:Y:S01]  /*0520*/  IMAD R7, R21, R17, R0 ;  /* 0x0000001115077224 */ /* 0x000fe200078e0200 */
[CC--:B------:R-:W-:Y:S02]  /*0530*/  IADD3 R3, PT, PT, R20.reuse, R21.reuse, RZ ;  /* 0x0000001514037210 */ /* 0x0c0fe40007ffe0ff */
[----:B------:R-:W-:-:S03]  /*0540*/  IADD3 R8, P1, PT, R20, R21, RZ ;  /* 0x0000001514087210 */ /* 0x000fc60007f3e0ff */
[----:B------:R-:W2:Y:S01]  /*0550*/  LDC.64 R12, c[0x0][0x380] ;  /* 0x0000e000ff0c7b82 */ /* 0x000ea20000000a00 */
[----:B0-----:R-:W-:-:S04]  /*0560*/  IMAD.WIDE R4, R7, 0x4, R4 ;  /* 0x0000000407047825 */ /* 0x001fc800078e0204 */
[----:B------:R-:W-:Y:S02]  /*0570*/  IMAD.WIDE R6, R17, 0x4, R4 ;  /* 0x0000000411067825 */ /* 0x000fe400078e0204 */
[----:B------:R-:W3:Y:S02]  /*0580*/  LDG.E R4, desc[UR4][R4.64] ;  /* 0x0000000404047981 */ /* 0x000ee4000c1e1900 */
[----:B--2---:R-:W-:Y:S01]  /*0590*/  IMAD.WIDE.U32 R12, R3, 0x4, R12 ;  /* 0x00000004030c7825 */ /* 0x004fe200078e000c */
[----:B------:R-:W-:Y:S02]  /*05a0*/  IADD3.X R3, PT, PT, RZ, RZ, RZ, P1, !PT ;  /* 0x000000ffff037210 */ /* 0x000fe40000ffe4ff */
[----:B-1----:R-:W-:-:S03]  /*05b0*/  LEA R2, P1, R8, UR6, 0x2 ;  /* 0x0000000608027c11 */ /* 0x002fc6000f8210ff */
[----:B------:R-:W3:Y:S01]  /*05c0*/  LDG.E R13, desc[UR4][R12.64] ;  /* 0x000000040c0d7981 */ /* 0x000ee2000c1e1900 */
[----:B------:R-:W-:Y:S01]  /*05d0*/  LEA.HI.X R3, R8, UR7, R3, 0x2, P1 ;  /* 0x0000000708037c11 */ /* 0x000fe200088f1403 */
[C---:B------:R-:W-:Y:S02]  /*05e0*/  IMAD.WIDE R8, R17.reuse, 0x4, R6 ;  /* 0x0000000411087825 */ /* 0x040fe400078e0206 */
[----:B------:R-:W2:Y:S04]  /*05f0*/  LDG.E R6, desc[UR4][R6.64] ;  /* 0x0000000406067981 */ /* 0x000ea8000c1e1900 */
[----:B------:R-:W2:Y:S01]  /*0600*/  LDG.E R15, desc[UR4][R2.64+0x4] ;  /* 0x00000404020f7981 */ /* 0x000ea2000c1e1900 */
[----:B------:R-:W-:-:S03]  /*0610*/  IMAD.WIDE R10, R17, 0x4, R8 ;  /* 0x00000004110a7825 */ /* 0x000fc600078e0208 */
[----:B------:R-:W4:Y:S04]  /*0620*/  LDG.E R22, desc[UR4][R8.64] ;  /* 0x0000000408167981 */ /* 0x000f28000c1e1900 */
[----:B------:R-:W4:Y:S04]  /*0630*/  LDG.E R18, desc[UR4][R2.64+0x8] ;  /* 0x0000080402127981 */ /* 0x000f28000c1e1900 */
[----:B------:R-:W5:Y:S04]  /*0640*/  LDG.E R26, desc[UR4][R2.64+0xc] ;  /* 0x00000c04021a7981 */ /* 0x000f68000c1e1900 */
[----:B------:R-:W5:Y:S01]  /*0650*/  LDG.E R10, desc[UR4][R10.64] ;  /* 0x000000040a0a7981 */ /* 0x000f62000c1e1900 */
[----:B------:R-:W-:Y:S01]  /*0660*/  IADD3 R21, PT, PT, R21, 0x4, RZ ;  /* 0x0000000415157810 */ /* 0x000fe20007ffe0ff */
[----:B---3--:R-:W-:-:S04]  /*0670*/  FFMA R24, R13, R4, R24 ;  /* 0x000000040d187223 */ /* 0x008fc80000000018 */
[----:B--2---:R-:W-:-:S04]  /*0680*/  FFMA R15, R15, R6, R24 ;  /* 0x000000060f0f7223 */ /* 0x004fc80000000018 */
[----:B----4-:R-:W-:-:S04]  /*0690*/  FFMA R15, R18, R22, R15 ;  /* 0x00000016120f7223 */ /* 0x010fc8000000000f */
[----:B-----5:R-:W-:-:S07]  /*06a0*/  FFMA R24, R26, R10, R15 ;  /* 0x0000000a1a187223 */ /* 0x020fce000000000f */
.L_x_3:
[----:B------:R-:W-:Y:S05]  /*06b0*/  @!P0 BRA `(.L_x_0) ;  /* 0x00000000007c8947 */ /* 0x000fea0003800000 */
[----:B------:R-:W-:Y:S01]  /*06c0*/  ISETP.NE.AND P1, PT, R14, 0x1, PT ;  /* 0x000000010e00780c */ /* 0x000fe20003f25270 */
[----:B------:R-:W0:Y:S01]  /*06d0*/  LDC.64 R10, c[0x0][0x380] ;  /* 0x0000e000ff0a7b82 */ /* 0x000e220000000a00 */
[----:B------:R-:W-:-:S04]  /*06e0*/  LOP3.LUT R19, R19, 0x1, RZ, 0xc0, !PT ;  /* 0x0000000113137812 */ /* 0x000fc800078ec0ff */
[----:B------:R-:W-:-:S03]  /*06f0*/  ISETP.NE.U32.AND P0, PT, R19, 0x1, PT ;  /* 0x000000011300780c */ /* 0x000fc60003f05070 */
[----:B------:R-:W1:Y:S04]  /*0700*/  LDC.64 R8, c[0x0][0x388] ;  /* 0x0000e200ff087b82 */ /* 0x000e680000000a00 */
[CC--:B------:R-:W-:Y:S02]  /*0710*/  @P1 IADD3 R13, PT, PT, R20.reuse, R21.reuse, RZ ;  /* 0x00000015140d1210 */ /* 0x0c0fe40007ffe0ff */
[----:B------:R-:W-:Y:S02]  /*0720*/  @P1 IADD3 R12, P2, PT, R20, R21, RZ ;  /* 0x00000015140c1210 */ /* 0x000fe40007f5e0ff */
[----:B------:R-:W2:Y:S02]  /*0730*/  @P1 LDC.64 R2, c[0x0][0x380] ;  /* 0x0000e000ff021b82 */ /* 0x000ea40000000a00 */
[----:B------:R-:W-:-:S06]  /*0740*/  @P1 IADD3.X R14, PT, PT, RZ, RZ, RZ, P2, !PT ;  /* 0x000000ffff0e1210 */ /* 0x000fcc00017fe4ff */
[----:B------:R-:W3:Y:S01]  /*0750*/  LDC.64 R4, c[0x0][0x380] ;  /* 0x0000e000ff047b82 */ /* 0x000ee20000000a00 */
[----:B0-----:R-:W-:-:S04]  /*0760*/  @P1 IMAD.WIDE.U32 R10, R13, 0x4, R10 ;  /* 0x000000040d0a1825 */ /* 0x001fc800078e000a */
[C---:B------:R-:W-:Y:S01]  /*0770*/  @P1 IMAD R13, R21.reuse, R17, R0 ;  /* 0x00000011150d1224 */ /* 0x040fe200078e0200 */
[----:B------:R-:W-:Y:S01]  /*0780*/  @P1 IADD3 R21, PT, PT, R21, 0x2, RZ ;  /* 0x0000000215151810 */ /* 0x000fe20007ffe0ff */
[----:B------:R-:W4:Y:S01]  /*0790*/  @P1 LDG.E R11, desc[UR4][R10.64] ;  /* 0x000000040a0b1981 */ /* 0x000f22000c1e1900 */
[----:B------:R-:W0:Y:S01]  /*07a0*/  LDC.64 R6, c[0x0][0x388] ;  /* 0x0000e200ff067b82 */ /* 0x000e220000000a00 */
[----:B-1----:R-:W-:Y:S01]  /*07b0*/  @P1 IMAD.WIDE R8, R13, 0x4, R8 ;  /* 0x000000040d081825 */ /* 0x002fe200078e0208 */
[----:B------:R-:W-:Y:S02]  /*07c0*/  @!P0 IADD3 R15, PT, PT, R20, R21, RZ ;  /* 0x00000015140f8210 */ /* 0x000fe40007ffe0ff */
[----:B--2---:R-:W-:Y:S01]  /*07d0*/  @P1 LEA R2, P2, R12, R2, 0x2 ;  /* 0x000000020c021211 */ /* 0x004fe200078410ff */
[----:B------:R-:W-:-:S03]  /*07e0*/  @!P0 IMAD R21, R21, R17, R0 ;  /* 0x0000001115158224 */ /* 0x000fc600078e0200 */
[----:B------:R-:W-:Y:S01]  /*07f0*/  @P1 LEA.HI.X R3, R12, R3, R14, 0x2, P2 ;  /* 0x000000030c031211 */ /* 0x000fe200010f140e */
[----:B------:R-:W-:Y:S01]  /*0800*/  @P1 IMAD.WIDE R12, R17, 0x4, R8 ;  /* 0x00000004110c1825 */ /* 0x000fe200078e0208 */
[----:B------:R-:W4:Y:S03]  /*0810*/  @P1 LDG.E R14, desc[UR4][R8.64] ;  /* 0x00000004080e1981 */ /* 0x000f26000c1e1900 */
[----:B---3--:R-:W-:Y:S01]  /*0820*/  @!P0 IMAD.WIDE.U32 R4, R15, 0x4, R4 ;  /* 0x000000040f048825 */ /* 0x008fe200078e0004 */
[----:B------:R-:W2:Y:S04]  /*0830*/  @P1 LDG.E R2, desc[UR4][R2.64+0x4] ;  /* 0x0000040402021981 */ /* 0x000ea8000c1e1900 */
[----:B------:R-:W2:Y:S01]  /*0840*/  @P1 LDG.E R12, desc[UR4][R12.64] ;  /* 0x000000040c0c1981 */ /* 0x000ea2000c1e1900 */
[----:B0-----:R-:W-:-:S03]  /*0850*/  @!P0 IMAD.WIDE R6, R21, 0x4, R6 ;  /* 0x0000000415068825 */ /* 0x001fc600078e0206 */
[----:B------:R-:W3:Y:S04]  /*0860*/  @!P0 LDG.E R5, desc[UR4][R4.64] ;  /* 0x0000000404058981 */ /* 0x000ee8000c1e1900 */
[----:B------:R-:W3:Y:S01]  /*0870*/  @!P0 LDG.E R6, desc[UR4][R6.64] ;  /* 0x0000000406068981 */ /* 0x000ee2000c1e1900 */
[----:B----4-:R-:W-:-:S04]  /*0880*/  @P1 FFMA R11, R11, R14, R24 ;  /* 0x0000000e0b0b1223 */ /* 0x010fc80000000018 */
[----:B--2---:R-:W-:-:S04]  /*0890*/  @P1 FFMA R24, R2, R12, R11 ;  /* 0x0000000c02181223 */ /* 0x004fc8000000000b */
[----:B---3--:R-:W-:-:S07]  /*08a0*/  @!P0 FFMA R24, R5, R6, R24 ;  /* 0x0000000605188223 */ /* 0x008fce0000000018 */
.L_x_0:
[----:B------:R-:W0:Y:S01]  /*08b0*/  LDC.64 R2, c[0x0][0x390] ;  /* 0x0000e400ff027b82 */ /* 0x000e220000000a00 */
[----:B------:R-:W-:-:S04]  /*08c0*/  IMAD R17, R16, R17, R0 ;  /* 0x0000001110117224 */ /* 0x000fc800078e0200 */
[----:B0-----:R-:W-:-:S05]  /*08d0*/  IMAD.WIDE R2, R17, 0x4, R2 ;  /* 0x0000000411027825 */ /* 0x001fca00078e0202 */
[----:B------:R-:W-:Y:S01]  /*08e0*/  STG.E desc[UR4][R2.64], R24 ;  /* 0x0000001802007986 */ /* 0x000fe2000c101904 */
[----:B------:R-:W-:Y:S05]  /*08f0*/  EXIT ;  /* 0x000000000000794d */ /* 0x000fea0003800000 */
.L_x_4:
[----:B------:R-:W-:-:S00]  /*0900*/  BRA `(.L_x_4) ;  /* 0xfffffffc00fc7947 */ /* 0x000fc0000383ffff */
[----:B------:R-:W-:-:S00]  /*0910*/  NOP ;  /* 0x0000000000007918 */ /* 0x000fc00000000000 */
        /* <DEDUP_REMOVED lines=14> */
.L_x_5:


//--------------------- .nv.shared.reserved.0     --------------------------
	.section	.nv.shared.reserved.0,"aw",@nobits
	.weak		__nv_reservedSMEM_offset_0_alias
	.size		__nv_reservedSMEM_offset_0_alias, 0, 64
	.other		__nv_reservedSMEM_offset_0_alias,@"STO_CUDA_RESERVED_SHARED STV_DEFAULT"
__nv_reservedSMEM_offset_0_alias:
	.zero		0
	.zero		64


//--------------------- .nv.constant0._Z20MatrixMultiplicationPfS_S_iii --------------------------
	.section	.nv.constant0._Z20MatrixMultiplicationPfS_S_iii,"a",@progbits
	.sectionflags	@""
	.align	4
.nv.constant0._Z20MatrixMultiplicationPfS_S_iii:
	.zero		932


//--------------------- SYMBOLS --------------------------

	.type		.nv.reservedSmem.offset0,@object
	.size		.nv.reservedSmem.offset0,0x4
